	.headerflags	@"EF_CUDA_TEXMODE_UNIFIED EF_CUDA_64BIT_ADDRESS EF_CUDA_ACCELERATORS EF_CUDA_SM90 EF_CUDA_VIRTUAL_SM(EF_CUDA_SM90)"
	.elftype	@"ET_EXEC"


//--------------------- .nv.info                  --------------------------
	.section	.nv.info,"",@"SHT_CUDA_INFO"
	.align	4


	//----- nvinfo : EIATTR_REGCOUNT
	.align		4
        /*0000*/ 	.byte	0x04, 0x2f
        /*0002*/ 	.short	(.L_3 - .L_2)
	.align		4
.L_2:
        /*0004*/ 	.word	index@(triton_poi_fused__native_batch_norm_legit_no_training_convolution_relu_11)
        /*0008*/ 	.word	0x00000016


	//----- nvinfo : EIATTR_MIN_STACK_SIZE
	.align		4
.L_3:
        /*000c*/ 	.byte	0x04, 0x12
        /*000e*/ 	.short	(.L_5 - .L_4)
	.align		4
.L_4:
        /*0010*/ 	.word	index@(triton_poi_fused__native_batch_norm_legit_no_training_convolution_relu_11)
        /*0014*/ 	.word	0x00000000


	//----- nvinfo : EIATTR_FRAME_SIZE
	.align		4
.L_5:
        /*0018*/ 	.byte	0x04, 0x11
        /*001a*/ 	.short	(.L_7 - .L_6)
	.align		4
.L_6:
        /*001c*/ 	.word	index@(triton_poi_fused__native_batch_norm_legit_no_training_convolution_relu_11)
        /*0020*/ 	.word	0x00000000


	//----- nvinfo : EIATTR_MIN_STACK_SIZE
	.align		4
.L_7:
        /*0024*/ 	.byte	0x04, 0x12
        /*0026*/ 	.short	(.L_9 - .L_8)
	.align		4
.L_8:
        /*0028*/ 	.word	index@(triton_poi_fused__native_batch_norm_legit_no_training_convolution_relu_11)
        /*002c*/ 	.word	0x00000000
.L_9:


//--------------------- .nv.info.triton_poi_fused__native_batch_norm_legit_no_training_convolution_relu_11 --------------------------
	.section	.nv.info.triton_poi_fused__native_batch_norm_legit_no_training_convolution_relu_11,"",@"SHT_CUDA_INFO"
	.sectionflags	@""
	.align	4


	//----- nvinfo : EIATTR_CUDA_API_VERSION
	.align		4
        /*0000*/ 	.byte	0x04, 0x37
        /*0002*/ 	.short	(.L_11 - .L_10)
.L_10:
        /*0004*/ 	.word	0x0000007c


	//----- nvinfo : EIATTR_KPARAM_INFO
	.align		4
.L_11:
        /*0008*/ 	.byte	0x04, 0x17
        /*000a*/ 	.short	(.L_13 - .L_12)
.L_12:
        /*000c*/ 	.word	0x00000000
        /*0010*/ 	.short	0x0007
        /*0012*/ 	.short	0x0038
        /*0014*/ 	.byte	0x00, 0xf0, 0x11, 0x00


	//----- nvinfo : EIATTR_KPARAM_INFO
	.align		4
.L_13:
        /*0018*/ 	.byte	0x04, 0x17
        /*001a*/ 	.short	(.L_15 - .L_14)
.L_14:
        /*001c*/ 	.word	0x00000000
        /*0020*/ 	.short	0x0006
        /*0022*/ 	.short	0x0030
        /*0024*/ 	.byte	0x00, 0xf4, 0x21, 0x00


	//----- nvinfo : EIATTR_KPARAM_INFO
	.align		4
.L_15:
        /*0028*/ 	.byte	0x04, 0x17
        /*002a*/ 	.short	(.L_17 - .L_16)
.L_16:
        /*002c*/ 	.word	0x00000000
        /*0030*/ 	.short	0x0005
        /*0032*/ 	.short	0x0028
        /*0034*/ 	.byte	0x00, 0xf4, 0x21, 0x00


	//----- nvinfo : EIATTR_KPARAM_INFO
	.align		4
.L_17:
        /*0038*/ 	.byte	0x04, 0x17
        /*003a*/ 	.short	(.L_19 - .L_18)
.L_18:
        /*003c*/ 	.word	0x00000000
        /*0040*/ 	.short	0x0004
        /*0042*/ 	.short	0x0020
        /*0044*/ 	.byte	0x00, 0xf4, 0x21, 0x00


	//----- nvinfo : EIATTR_KPARAM_INFO
	.align		4
.L_19:
        /*0048*/ 	.byte	0x04, 0x17
        /*004a*/ 	.short	(.L_21 - .L_20)
.L_20:
        /*004c*/ 	.word	0x00000000
        /*0050*/ 	.short	0x0003
        /*0052*/ 	.short	0x0018
        /*0054*/ 	.byte	0x00, 0xf4, 0x21, 0x00


	//----- nvinfo : EIATTR_KPARAM_INFO
	.align		4
.L_21:
        /*0058*/ 	.byte	0x04, 0x17
        /*005a*/ 	.short	(.L_23 - .L_22)
.L_22:
        /*005c*/ 	.word	0x00000000
        /*0060*/ 	.short	0x0002
        /*0062*/ 	.short	0x0010
        /*0064*/ 	.byte	0x00, 0xf4, 0x21, 0x00


	//----- nvinfo : EIATTR_KPARAM_INFO
	.align		4
.L_23:
        /*0068*/ 	.byte	0x04, 0x17
        /*006a*/ 	.short	(.L_25 - .L_24)
.L_24:
        /*006c*/ 	.word	0x00000000
        /*0070*/ 	.short	0x0001
        /*0072*/ 	.short	0x0008
        /*0074*/ 	.byte	0x00, 0xf4, 0x21, 0x00


	//----- nvinfo : EIATTR_KPARAM_INFO
	.align		4
.L_25:
        /*0078*/ 	.byte	0x04, 0x17
        /*007a*/ 	.short	(.L_27 - .L_26)
.L_26:
        /*007c*/ 	.word	0x00000000
        /*0080*/ 	.short	0x0000
        /*0082*/ 	.short	0x0000
        /*0084*/ 	.byte	0x00, 0xf4, 0x21, 0x00


	//----- nvinfo : EIATTR_SPARSE_MMA_MASK
	.align		4
.L_27:
        /*0088*/ 	.byte	0x03, 0x50
        /*008a*/ 	.short	0x0000


	//----- nvinfo : EIATTR_MAXREG_COUNT
	.align		4
        /*008c*/ 	.byte	0x03, 0x1b
        /*008e*/ 	.short	0x00ff


	//----- nvinfo : EIATTR_EXIT_INSTR_OFFSETS
	.align		4
        /*0090*/ 	.byte	0x04, 0x1c
        /*0092*/ 	.short	(.L_29 - .L_28)


	//   ....[0]....
.L_28:
        /*0094*/ 	.word	0x000003b0


	//----- nvinfo : EIATTR_REQNTID
	.align		4
.L_29:
        /*0098*/ 	.byte	0x04, 0x10
        /*009a*/ 	.short	(.L_31 - .L_30)
.L_30:
        /*009c*/ 	.word	0x00000100
        /*00a0*/ 	.word	0x00000001
        /*00a4*/ 	.word	0x00000001


	//----- nvinfo : EIATTR_CBANK_PARAM_SIZE
	.align		4
.L_31:
        /*00a8*/ 	.byte	0x03, 0x19
        /*00aa*/ 	.short	0x003c


	//----- nvinfo : EIATTR_PARAM_CBANK
	.align		4
        /*00ac*/ 	.byte	0x04, 0x0a
        /*00ae*/ 	.short	(.L_33 - .L_32)
	.align		4
.L_32:
        /*00b0*/ 	.word	index@(.nv.constant0.triton_poi_fused__native_batch_norm_legit_no_training_convolution_relu_11)
        /*00b4*/ 	.short	0x0210
        /*00b6*/ 	.short	0x003c


	//----- nvinfo : EIATTR_SW_WAR
	.align		4
.L_33:
        /*00b8*/ 	.byte	0x04, 0x36
        /*00ba*/ 	.short	(.L_35 - .L_34)
.L_34:
        /*00bc*/ 	.word	0x00000008
.L_35:


//--------------------- .nv.callgraph             --------------------------
	.section	.nv.callgraph,"",@"SHT_CUDA_CALLGRAPH"
	.align	4
	.sectionentsize	8
	.align		4
        /*0000*/ 	.word	0x00000000
	.align		4
        /*0004*/ 	.word	0xffffffff
	.align		4
        /*0008*/ 	.word	0x00000000
	.align		4
        /*000c*/ 	.word	0xfffffffe
	.align		4
        /*0010*/ 	.word	0x00000000
	.align		4
        /*0014*/ 	.word	0xfffffffd
	.align		4
        /*0018*/ 	.word	0x00000000
	.align		4
        /*001c*/ 	.word	0xfffffffc


//--------------------- .nv.constant4             --------------------------
	.section	.nv.constant4,"a",@progbits
	.align	8
	.align		8
.nv.constant4:
        /*0000*/ 	.dword	_$_str
	.align		8
        /*0008*/ 	.dword	_$_str_$_2


//--------------------- .text.triton_poi_fused__native_batch_norm_legit_no_training_convolution_relu_11 --------------------------
	.section	.text.triton_poi_fused__native_batch_norm_legit_no_training_convolution_relu_11,"ax",@progbits
	.align	128
        .global         triton_poi_fused__native_batch_norm_legit_no_training_convolution_relu_11
        .type           triton_poi_fused__native_batch_norm_legit_no_training_convolution_relu_11,@function
        .size           triton_poi_fused__native_batch_norm_legit_no_training_convolution_relu_11,(.L_x_1 - triton_poi_fused__native_batch_norm_legit_no_training_convolution_relu_11)
        .other          triton_poi_fused__native_batch_norm_legit_no_training_convolution_relu_11,@"STO_CUDA_ENTRY STV_DEFAULT"
triton_poi_fused__native_batch_norm_legit_no_training_convolution_relu_11:
.text.triton_poi_fused__native_batch_norm_legit_no_training_convolution_relu_11:
[----:B------:R-:W-:Y:S01]  /*0000*/  LDC R1, c[0x0][0x28] ;  /* 0x00000a00ff017b82 */ /* 0x000fe20000000800 */
[----:B------:R-:W1:Y:S07]  /*0010*/  S2R R0, SR_TID.X ;  /* 0x0000000000007919 */ /* 0x000e6e0000002100 */
[----:B------:R-:W2:Y:S01]  /*0020*/  LDC.64 R14, c[0x0][0x228] ;  /* 0x00008a00ff0e7b82 */ /* 0x000ea20000000a00 */
[----:B------:R-:W-:Y:S01]  /*0030*/  ULDC.64 UR4, c[0x0][0x208] ;  /* 0x0000820000047ab9 */ /* 0x000fe20000000a00 */
[----:B------:R-:W3:Y:S06]  /*0040*/  S2R R5, SR_CTAID.X ;  /* 0x0000000000057919 */ /* 0x000eec0000002500 */
[----:B------:R-:W4:Y:S08]  /*0050*/  LDC.64 R10, c[0x0][0x218] ;  /* 0x00008600ff0a7b82 */ /* 0x000f300000000a00 */
[----:B------:R-:W5:Y:S08]  /*0060*/  LDC.64 R12, c[0x0][0x220] ;  /* 0x00008800ff0c7b82 */ /* 0x000f700000000a00 */
[----:B------:R-:W5:Y:S01]  /*0070*/  LDC.64 R16, c[0x0][0x230] ;  /* 0x00008c00ff107b82 */ /* 0x000f620000000a00 */
[----:B-1----:R-:W-:-:S02]  /*0080*/  SHF.L.U32 R0, R0, 0x1, RZ ;  /* 0x0000000100007819 */ /* 0x002fc400000006ff */
[----:B---3--:R-:W-:Y:S02]  /*0090*/  SHF.R.S32.HI R3, RZ, 0x16, R5 ;  /* 0x00000016ff037819 */ /* 0x008fe40000011405 */
[----:B------:R-:W-:Y:S02]  /*00a0*/  LOP3.LUT R0, R0, 0x1fe, RZ, 0xc0, !PT ;  /* 0x000001fe00007812 */ /* 0x000fe400078ec0ff */
[----:B------:R-:W-:Y:S02]  /*00b0*/  SGXT R3, R3, 0x1 ;  /* 0x000000010303781a */ /* 0x000fe40000000200 */
[----:B------:R-:W-:Y:S02]  /*00c0*/  LEA R0, R5, R0, 0x9 ;  /* 0x0000000005007211 */ /* 0x000fe400078e48ff */
[----:B------:R-:W1:Y:S02]  /*00d0*/  LDC.64 R4, c[0x0][0x238] ;  /* 0x00008e00ff047b82 */ /* 0x000e640000000a00 */
[----:B------:R-:W-:-:S04]  /*00e0*/  LEA.HI R3, R3, R0, RZ, 0xc ;  /* 0x0000000003037211 */ /* 0x000fc800078f60ff */
[----:B------:R-:W-:-:S04]  /*00f0*/  SHF.R.S32.HI R3, RZ, 0xc, R3 ;  /* 0x0000000cff037819 */ /* 0x000fc80000011403 */
[----:B------:R-:W-:-:S04]  /*0100*/  LEA.HI R2, R3, R3, RZ, 0x5 ;  /* 0x0000000303027211 */ /* 0x000fc800078f28ff */
[----:B------:R-:W-:-:S04]  /*0110*/  LOP3.LUT R2, R2, 0xffffffe0, RZ, 0xc0, !PT ;  /* 0xffffffe002027812 */ /* 0x000fc800078ec0ff */
[----:B------:R-:W-:Y:S02]  /*0120*/  IADD3 R19, R3, -R2, RZ ;  /* 0x8000000203137210 */ /* 0x000fe40007ffe0ff */
[----:B------:R-:W3:Y:S03]  /*0130*/  LDC.64 R2, c[0x0][0x210] ;  /* 0x00008400ff027b82 */ /* 0x000ee60000000a00 */
[----:B--2---:R-:W-:-:S05]  /*0140*/  IMAD.WIDE R14, R19, 0x4, R14 ;  /* 0x00000004130e7825 */ /* 0x004fca00078e020e */
[----:B------:R2:W2:Y:S01]  /*0150*/  LDG.E.EL R18, desc[UR4][R14.64] ;  /* 0x000000040e127981 */ /* 0x0004a2000c2e1900 */
[----:B----4-:R-:W-:-:S04]  /*0160*/  IMAD.WIDE R10, R19, 0x4, R10 ;  /* 0x00000004130a7825 */ /* 0x010fc800078e020a */
[----:B-----5:R-:W-:Y:S01]  /*0170*/  IMAD.WIDE R12, R19, 0x4, R12 ;  /* 0x00000004130c7825 */ /* 0x020fe200078e020c */
[----:B------:R4:W5:Y:S04]  /*0180*/  LDG.E.EL R8, desc[UR4][R10.64] ;  /* 0x000000040a087981 */ /* 0x000968000c2e1900 */
[----:B------:R-:W5:Y:S01]  /*0190*/  LDG.E.EL R9, desc[UR4][R12.64] ;  /* 0x000000040c097981 */ /* 0x000f62000c2e1900 */
[----:B---3--:R-:W-:-:S05]  /*01a0*/  IMAD.WIDE R2, R0, 0x4, R2 ;  /* 0x0000000400027825 */ /* 0x008fca00078e0202 */
[----:B------:R-:W5:Y:S01]  /*01b0*/  LDG.E.64 R6, desc[UR4][R2.64] ;  /* 0x0000000402067981 */ /* 0x000f62000c1e1b00 */
[----:B0-2---:R-:W-:-:S04]  /*01c0*/  IMAD.WIDE R14, R19, 0x4, R16 ;  /* 0x00000004130e7825 */ /* 0x005fc800078e0210 */
[----:B-1----:R-:W-:Y:S02]  /*01d0*/  IMAD.WIDE R16, R19, 0x4, R4 ;  /* 0x0000000413107825 */ /* 0x002fe400078e0204 */
[----:B------:R-:W2:Y:S01]  /*01e0*/  LDG.E.EL R14, desc[UR4][R14.64] ;  /* 0x000000040e0e7981 */ /* 0x000ea2000c2e1900 */
[----:B----4-:R-:W-:Y:S01]  /*01f0*/  HFMA2.MMA R10, -RZ, RZ, 1.625, 0 ;  /* 0x3e800000ff0a7435 */ /* 0x010fe200000001ff */
[----:B------:R-:W0:Y:S02]  /*0200*/  LDC.64 R4, c[0x0][0x240] ;  /* 0x00009000ff047b82 */ /* 0x000e240000000a00 */
[----:B------:R-:W2:Y:S01]  /*0210*/  LDG.E.EL R17, desc[UR4][R16.64] ;  /* 0x0000000410117981 */ /* 0x000ea2000c2e1900 */
[----:B0-----:R-:W-:-:S04]  /*0220*/  IMAD.WIDE R4, R0, 0x4, R4 ;  /* 0x0000000400047825 */ /* 0x001fc800078e0204 */
[----:B------:R-:W-:-:S04]  /*0230*/  FADD R18, R18, 9.9999997473787516356e-06 ;  /* 0x3727c5ac12127421 */ /* 0x000fc80000000000 */
[----:B------:R-:W0:Y:S02]  /*0240*/  MUFU.SQRT R19, R18 ;  /* 0x0000001200137308 */ /* 0x000e240000002000 */
[C---:B0-----:R-:W-:Y:S02]  /*0250*/  FSETP.GT.AND P0, PT, R19.reuse, 8.50705917302346158658e+37, PT ;  /* 0x7e8000001300780b */ /* 0x041fe40003f04000 */
[----:B------:R-:W-:-:S11]  /*0260*/  FSETP.GEU.AND P1, PT, R19, 1.175494350822287508e-38, PT ;  /* 0x008000001300780b */ /* 0x000fd60003f2e000 */
[----:B------:R-:W-:-:S04]  /*0270*/  @P0 FMUL R19, R19, 0.25 ;  /* 0x3e80000013130820 */ /* 0x000fc80000400000 */
[----:B------:R-:W-:-:S06]  /*0280*/  @!P1 FMUL R19, R19, 16777216 ;  /* 0x4b80000013139820 */ /* 0x000fcc0000400000 */
[----:B------:R-:W0:Y:S01]  /*0290*/  MUFU.RCP R19, R19 ;  /* 0x0000001300137308 */ /* 0x000e220000001000 */
[----:B------:R-:W-:Y:S01]  /*02a0*/  FSEL R10, R10, 1, P0 ;  /* 0x3f8000000a0a7808 */ /* 0x000fe20000000000 */
[--C-:B-----5:R-:W-:Y:S01]  /*02b0*/  FADD R6, R6, R8.reuse ;  /* 0x0000000806067221 */ /* 0x120fe20000000000 */
[----:B------:R-:W-:-:S03]  /*02c0*/  FADD R7, R7, R8 ;  /* 0x0000000807077221 */ /* 0x000fc60000000000 */
[----:B------:R-:W-:Y:S01]  /*02d0*/  @!P1 FMUL R10, R10, 16777216 ;  /* 0x4b8000000a0a9820 */ /* 0x000fe20000400000 */
[C---:B------:R-:W-:Y:S01]  /*02e0*/  FADD R8, -R9.reuse, R6 ;  /* 0x0000000609087221 */ /* 0x040fe20000000100 */
[----:B------:R-:W-:Y:S02]  /*02f0*/  FADD R9, -R9, R7 ;  /* 0x0000000709097221 */ /* 0x000fe40000000100 */
[----:B0-----:R-:W-:-:S04]  /*0300*/  FMUL R10, R19, R10 ;  /* 0x0000000a130a7220 */ /* 0x001fc80000400000 */
[-C--:B------:R-:W-:Y:S01]  /*0310*/  FMUL R8, R8, R10.reuse ;  /* 0x0000000a08087220 */ /* 0x080fe20000400000 */
[----:B------:R-:W-:-:S03]  /*0320*/  FMUL R10, R9, R10 ;  /* 0x0000000a090a7220 */ /* 0x000fc60000400000 */
[C-C-:B--2---:R-:W-:Y:S01]  /*0330*/  FFMA R8, R14.reuse, R8, R17.reuse ;  /* 0x000000080e087223 */ /* 0x144fe20000000011 */
[----:B------:R-:W-:-:S04]  /*0340*/  FFMA R10, R14, R10, R17 ;  /* 0x0000000a0e0a7223 */ /* 0x000fc80000000011 */
[----:B------:R-:W-:Y:S02]  /*0350*/  FSETP.GEU.AND P0, PT, R8, RZ, PT ;  /* 0x000000ff0800720b */ /* 0x000fe40003f0e000 */
[----:B------:R-:W-:Y:S02]  /*0360*/  FSETP.GEU.AND P1, PT, R10, RZ, PT ;  /* 0x000000ff0a00720b */ /* 0x000fe40003f2e000 */
[----:B------:R-:W-:Y:S02]  /*0370*/  FSEL R8, R8, RZ, P0 ;  /* 0x000000ff08087208 */ /* 0x000fe40000000000 */
[----:B------:R-:W-:Y:S01]  /*0380*/  FSEL R9, R10, RZ, P1 ;  /* 0x000000ff0a097208 */ /* 0x000fe20000800000 */
[----:B------:R-:W-:Y:S04]  /*0390*/  STG.E.64 desc[UR4][R2.64], R6 ;  /* 0x0000000602007986 */ /* 0x000fe8000c101b04 */
[----:B------:R-:W-:Y:S01]  /*03a0*/  STG.E.64 desc[UR4][R4.64], R8 ;  /* 0x0000000804007986 */ /* 0x000fe2000c101b04 */
[----:B------:R-:W-:Y:S05]  /*03b0*/  EXIT ;  /* 0x000000000000794d */ /* 0x000fea0003800000 */
.L_x_0:
[----:B------:R-:W-:-:S00]  /*03c0*/  BRA `(.L_x_0) ;  /* 0xfffffffc00fc7947 */ /* 0x000fc0000383ffff */
[----:B------:R-:W-:-:S00]  /*03d0*/  NOP ;  /* 0x0000000000007918 */ /* 0x000fc00000000000 */
        /* <DEDUP_REMOVED lines=10> */
.L_x_1:


//--------------------- .nv.global.init           --------------------------
	.section	.nv.global.init,"aw",@progbits
.nv.global.init:
	.type		_$_str,@object
	.size		_$_str,(_$_str_$_2 - _$_str)
_$_str:
        /*0000*/ 	.byte	0x5f, 0x5f, 0x43, 0x55, 0x44, 0x41, 0x5f, 0x46, 0x54, 0x5a, 0x00
	.type		_$_str_$_2,@object
	.size		_$_str_$_2,(.L_1 - _$_str_$_2)
_$_str_$_2:
        /*000b*/ 	.byte	0x5f, 0x5f, 0x43, 0x55, 0x44, 0x41, 0x5f, 0x50, 0x52, 0x45, 0x43, 0x5f, 0x53, 0x51, 0x52, 0x54
        /*001b*/ 	.byte	0x00
.L_1:


//--------------------- .nv.constant0.triton_poi_fused__native_batch_norm_legit_no_training_convolution_relu_11 --------------------------
	.section	.nv.constant0.triton_poi_fused__native_batch_norm_legit_no_training_convolution_relu_11,"a",@progbits
	.sectionflags	@""
	.align	4
.nv.constant0.triton_poi_fused__native_batch_norm_legit_no_training_convolution_relu_11:
	.zero		588
